//
// Generated by NVIDIA NVVM Compiler
//
// Compiler Build ID: CL-36424714
// Cuda compilation tools, release 13.0, V13.0.88
// Based on NVVM 20.0.0
//

.version 9.0
.target sm_100
.address_size 64

	// .globl	_Z8useClassP9CudaClass
.global .align 8 .u64 cls;

.visible .entry _Z8useClassP9CudaClass(
	.param .u64 .ptr .align 1 _Z8useClassP9CudaClass_param_0
)
{
	.reg .b32 	%r<2>;
	.reg .b64 	%rd<3>;

	ld.param.u64 	%rd1, [_Z8useClassP9CudaClass_param_0];
	cvta.to.global.u64 	%rd2, %rd1;
	st.global.u64 	[cls], %rd1;
	mov.b32 	%r1, 3;
	st.global.u32 	[%rd2+8], %r1;
	ret;

}


// ===== COMPILED SASS (sm_100) =====

	.target	sm_100

	.elftype	@"ET_EXEC"


//--------------------- .note.nv.tkinfo           --------------------------
	.section	.note.nv.tkinfo,"",@"SHT_NOTE"
	.sectionflags	@"SHF_NOTE_NV_TKINFO"
	.tkinfo
        /*0018*/ 	.word	0x00000002
        /*0030*/ 	.string	""
        /*0030*/ 	.string	"ptxas"
        /*0030*/ 	.string	"Cuda compilation tools, release 13.0, V13.0.88"
        /*0030*/ 	.string	"Build cuda_13.0.r13.0/compiler.36424714_0"
        /*0030*/ 	.string	"-arch sm_100 -m 64 "



//--------------------- .note.nv.cuinfo           --------------------------
	.section	.note.nv.cuinfo,"",@"SHT_NOTE"
	.sectionflags	@"SHF_NOTE_NV_CUINFO"
        /*0018*/ 	.short	0x0002
        /*001a*/ 	.short	0x0064
        /*001c*/ 	.short	0x0082
	.zero		2


//--------------------- .nv.info                  --------------------------
	.section	.nv.info,"",@"SHT_CUDA_INFO"
	.align	4


	//----- nvinfo : EIATTR_REGCOUNT
	.align		4
        /*0000*/ 	.byte	0x04, 0x2f
        /*0002*/ 	.short	(.L_2 - .L_1)
	.align		4
.L_1:
        /*0004*/ 	.word	index@(_Z8useClassP9CudaClass)
        /*0008*/ 	.word	0x0000000c


	//----- nvinfo : EIATTR_FRAME_SIZE
	.align		4
.L_2:
        /*000c*/ 	.byte	0x04, 0x11
        /*000e*/ 	.short	(.L_4 - .L_3)
	.align		4
.L_3:
        /*0010*/ 	.word	index@(_Z8useClassP9CudaClass)
        /*0014*/ 	.word	0x00000000


	//----- nvinfo : EIATTR_MIN_STACK_SIZE
	.align		4
.L_4:
        /*0018*/ 	.byte	0x04, 0x12
        /*001a*/ 	.short	(.L_6 - .L_5)
	.align		4
.L_5:
        /*001c*/ 	.word	index@(_Z8useClassP9CudaClass)
        /*0020*/ 	.word	0x00000000
.L_6:


//--------------------- .nv.compat                --------------------------
	.section	.nv.compat,"",@"SHT_CUDA_COMPAT_INFO"
	.align	4
        /*0000*/ 	.byte	0x02, 0x09, 0x00, 0x00, 0x02, 0x02, 0x01, 0x00, 0x02, 0x05, 0x05, 0x00, 0x03, 0x07, 0x01, 0x01
        /*0010*/ 	.byte	0x02, 0x03, 0x00, 0x00, 0x02, 0x06, 0x01, 0x00, 0x04, 0x0b, 0x08, 0x00, 0x09, 0x00, 0x00, 0x00
        /*0020*/ 	.byte	0x00, 0x00, 0x00, 0x00


//--------------------- .nv.info._Z8useClassP9CudaClass --------------------------
	.section	.nv.info._Z8useClassP9CudaClass,"",@"SHT_CUDA_INFO"
	.sectionflags	@""
	.align	4


	//----- nvinfo : EIATTR_CUDA_API_VERSION
	.align		4
        /*0000*/ 	.byte	0x04, 0x37
        /*0002*/ 	.short	(.L_8 - .L_7)
.L_7:
        /*0004*/ 	.word	0x00000082


	//----- nvinfo : EIATTR_KPARAM_INFO
	.align		4
.L_8:
        /*0008*/ 	.byte	0x04, 0x17
        /*000a*/ 	.short	(.L_10 - .L_9)
.L_9:
        /*000c*/ 	.word	0x00000000
        /*0010*/ 	.short	0x0000
        /*0012*/ 	.short	0x0000
        /*0014*/ 	.byte	0x00, 0xf5, 0x21, 0x00


	//----- nvinfo : EIATTR_SPARSE_MMA_MASK
	.align		4
.L_10:
        /*0018*/ 	.byte	0x03, 0x50
        /*001a*/ 	.short	0x0000


	//----- nvinfo : EIATTR_MAXREG_COUNT
	.align		4
        /*001c*/ 	.byte	0x03, 0x1b
        /*001e*/ 	.short	0x00ff


	//----- nvinfo : EIATTR_MERCURY_ISA_VERSION
	.align		4
        /*0020*/ 	.byte	0x03, 0x5f
        /*0022*/ 	.short	0x0101


	//----- nvinfo : EIATTR_VRC_CTA_INIT_COUNT
	.align		4
        /*0024*/ 	.byte	0x02, 0x4a
	.zero		1
	.zero		1


	//----- nvinfo : EIATTR_EXIT_INSTR_OFFSETS
	.align		4
        /*0028*/ 	.byte	0x04, 0x1c
        /*002a*/ 	.short	(.L_12 - .L_11)


	//   ....[0]....
.L_11:
        /*002c*/ 	.word	0x00000080


	//----- nvinfo : EIATTR_CBANK_PARAM_SIZE
	.align		4
.L_12:
        /*0030*/ 	.byte	0x03, 0x19
        /*0032*/ 	.short	0x0008


	//----- nvinfo : EIATTR_PARAM_CBANK
	.align		4
        /*0034*/ 	.byte	0x04, 0x0a
        /*0036*/ 	.short	(.L_14 - .L_13)
	.align		4
.L_13:
        /*0038*/ 	.word	index@(.nv.constant0._Z8useClassP9CudaClass)
        /*003c*/ 	.short	0x0380
        /*003e*/ 	.short	0x0008


	//----- nvinfo : EIATTR_SW_WAR
	.align		4
.L_14:
        /*0040*/ 	.byte	0x04, 0x36
        /*0042*/ 	.short	(.L_16 - .L_15)
.L_15:
        /*0044*/ 	.word	0x00000008
.L_16:


//--------------------- .nv.callgraph             --------------------------
	.section	.nv.callgraph,"",@"SHT_CUDA_CALLGRAPH"
	.align	4
	.sectionentsize	8
	.align		4
        /*0000*/ 	.word	0x00000000
	.align		4
        /*0004*/ 	.word	0xffffffff
	.align		4
        /*0008*/ 	.word	0x00000000
	.align		4
        /*000c*/ 	.word	0xfffffffe
	.align		4
        /*0010*/ 	.word	0x00000000
	.align		4
        /*0014*/ 	.word	0xfffffffd
	.align		4
        /*0018*/ 	.word	0x00000000
	.align		4
        /*001c*/ 	.word	0xfffffffc


//--------------------- .nv.constant4             --------------------------
	.section	.nv.constant4,"a",@progbits
	.align	8
	.align		8
.nv.constant4:
        /*0000*/ 	.dword	cls


//--------------------- .text._Z8useClassP9CudaClass --------------------------
	.section	.text._Z8useClassP9CudaClass,"ax",@progbits
	.align	128
        .global         _Z8useClassP9CudaClass
        .type           _Z8useClassP9CudaClass,@function
        .size           _Z8useClassP9CudaClass,(.L_x_1 - _Z8useClassP9CudaClass)
        .other          _Z8useClassP9CudaClass,@"STO_CUDA_ENTRY STV_DEFAULT"
_Z8useClassP9CudaClass:
.text._Z8useClassP9CudaClass:
[----:B------:R-:W-:Y:S08]  /*0000*/  LDC R1, c[0x0][0x37c] ;  /* 0x0000df00ff017b82 */ /* 0x000ff00000000800 */
[----:B------:R-:W0:Y:S01]  /*0010*/  LDC.64 R2, c[0x4][RZ] ;  /* 0x01000000ff027b82 */ /* 0x000e220000000a00 */
[----:B------:R-:W0:Y:S01]  /*0020*/  LDCU.64 UR4, c[0x0][0x358] ;  /* 0x00006b00ff0477ac */ /* 0x000e220008000a00 */
[----:B------:R-:W-:-:S06]  /*0030*/  HFMA2 R9, -RZ, RZ, 0, 1.78813934326171875e-07 ;  /* 0x00000003ff097431 */ /* 0x000fcc00000001ff */
[----:B------:R-:W0:Y:S08]  /*0040*/  LDC.64 R6, c[0x0][0x380] ;  /* 0x0000e000ff067b82 */ /* 0x000e300000000a00 */
[----:B------:R-:W1:Y:S01]  /*0050*/  LDC.64 R4, c[0x0][0x380] ;  /* 0x0000e000ff047b82 */ /* 0x000e620000000a00 */
[----:B0-----:R-:W-:Y:S04]  /*0060*/  STG.E.64 desc[UR4][R2.64], R6 ;  /* 0x0000000602007986 */ /* 0x001fe8000c101b04 */
[----:B-1----:R-:W-:Y:S01]  /*0070*/  STG.E desc[UR4][R4.64+0x8], R9 ;  /* 0x0000080904007986 */ /* 0x002fe2000c101904 */
[----:B------:R-:W-:Y:S05]  /*0080*/  EXIT ;  /* 0x000000000000794d */ /* 0x000fea0003800000 */
.L_x_0:
[----:B------:R-:W-:-:S00]  /*0090*/  BRA `(.L_x_0) ;  /* 0xfffffffc00fc7947 */ /* 0x000fc0000383ffff */
[----:B------:R-:W-:-:S00]  /*00a0*/  NOP ;  /* 0x0000000000007918 */ /* 0x000fc00000000000 */
        /* <DEDUP_REMOVED lines=13> */
.L_x_1:


//--------------------- .nv.shared.reserved.0     --------------------------
	.section	.nv.shared.reserved.0,"aw",@nobits
	.weak		__nv_reservedSMEM_offset_0_alias
	.size		__nv_reservedSMEM_offset_0_alias, 0, 64
	.other		__nv_reservedSMEM_offset_0_alias,@"STO_CUDA_RESERVED_SHARED STV_DEFAULT"
__nv_reservedSMEM_offset_0_alias:
	.zero		0
	.zero		64


//--------------------- .nv.global                --------------------------
	.section	.nv.global,"aw",@nobits
	.align	8
.nv.global:
	.type		cls,@object
	.size		cls,(.L_0 - cls)
cls:
	.zero		8
.L_0:


//--------------------- .nv.constant0._Z8useClassP9CudaClass --------------------------
	.section	.nv.constant0._Z8useClassP9CudaClass,"a",@progbits
	.sectionflags	@""
	.align	4
.nv.constant0._Z8useClassP9CudaClass:
	.zero		904


//--------------------- SYMBOLS --------------------------

	.type		.nv.reservedSmem.offset0,@object
	.size		.nv.reservedSmem.offset0,0x4
